//
// Generated by NVIDIA NVVM Compiler
//
// Compiler Build ID: CL-36424714
// Cuda compilation tools, release 13.0, V13.0.88
// Based on NVVM 20.0.0
//

.version 9.0
.target sm_100
.address_size 64

	// .globl	_Z8mm_naivePfS_S_i

.visible .entry _Z8mm_naivePfS_S_i(
	.param .u64 .ptr .align 1 _Z8mm_naivePfS_S_i_param_0,
	.param .u64 .ptr .align 1 _Z8mm_naivePfS_S_i_param_1,
	.param .u64 .ptr .align 1 _Z8mm_naivePfS_S_i_param_2,
	.param .u32 _Z8mm_naivePfS_S_i_param_3
)
{
	.reg .pred 	%p<10>;
	.reg .b32 	%r<75>;
	.reg .b32 	%f<62>;
	.reg .b64 	%rd<67>;

	ld.param.u64 	%rd14, [_Z8mm_naivePfS_S_i_param_0];
	ld.param.u64 	%rd15, [_Z8mm_naivePfS_S_i_param_1];
	ld.param.u32 	%r30, [_Z8mm_naivePfS_S_i_param_3];
	cvta.to.global.u64 	%rd1, %rd15;
	cvta.to.global.u64 	%rd2, %rd14;
	mov.u32 	%r31, %ctaid.y;
	mov.u32 	%r32, %ntid.y;
	mov.u32 	%r33, %tid.y;
	mad.lo.s32 	%r1, %r31, %r32, %r33;
	mov.u32 	%r34, %ctaid.x;
	mov.u32 	%r35, %ntid.x;
	mov.u32 	%r36, %tid.x;
	mad.lo.s32 	%r2, %r34, %r35, %r36;
	max.s32 	%r37, %r1, %r2;
	setp.ge.s32 	%p1, %r37, %r30;
	@%p1 bra 	$L__BB0_13;
	mul.lo.s32 	%r3, %r30, %r1;
	and.b32  	%r4, %r30, 7;
	setp.lt.u32 	%p2, %r30, 8;
	mov.b32 	%r69, 0;
	mov.u32 	%r74, %r69;
	@%p2 bra 	$L__BB0_4;
	and.b32  	%r69, %r30, 2147483640;
	neg.s32 	%r63, %r69;
	mul.wide.s32 	%rd16, %r30, 4;
	add.s64 	%rd3, %rd1, %rd16;
	shl.b32 	%r7, %r30, 3;
	mul.wide.s32 	%rd17, %r30, 8;
	add.s64 	%rd4, %rd1, %rd17;
	mul.wide.s32 	%rd18, %r30, 12;
	add.s64 	%rd5, %rd1, %rd18;
	mul.wide.s32 	%rd19, %r30, 16;
	add.s64 	%rd6, %rd1, %rd19;
	mul.wide.s32 	%rd20, %r30, 20;
	add.s64 	%rd7, %rd1, %rd20;
	mul.wide.s32 	%rd21, %r30, 24;
	add.s64 	%rd8, %rd1, %rd21;
	mul.wide.s32 	%rd22, %r30, 28;
	add.s64 	%rd9, %rd1, %rd22;
	mul.wide.u32 	%rd23, %r3, 4;
	add.s64 	%rd24, %rd23, %rd2;
	add.s64 	%rd66, %rd24, 16;
	mov.b32 	%r74, 0;
	mov.u32 	%r62, %r2;
$L__BB0_3:
	.pragma "nounroll";
	mul.wide.s32 	%rd25, %r62, 4;
	add.s64 	%rd26, %rd3, %rd25;
	add.s64 	%rd27, %rd4, %rd25;
	add.s64 	%rd28, %rd5, %rd25;
	add.s64 	%rd29, %rd6, %rd25;
	add.s64 	%rd30, %rd7, %rd25;
	add.s64 	%rd31, %rd8, %rd25;
	add.s64 	%rd32, %rd9, %rd25;
	add.s64 	%rd33, %rd1, %rd25;
	ld.global.f32 	%f1, [%rd66+-16];
	ld.global.f32 	%f2, [%rd33];
	cvt.rn.f32.s32 	%f3, %r74;
	fma.rn.f32 	%f4, %f1, %f2, %f3;
	cvt.rzi.s32.f32 	%r41, %f4;
	ld.global.f32 	%f5, [%rd66+-12];
	ld.global.f32 	%f6, [%rd26];
	cvt.rn.f32.s32 	%f7, %r41;
	fma.rn.f32 	%f8, %f5, %f6, %f7;
	cvt.rzi.s32.f32 	%r42, %f8;
	ld.global.f32 	%f9, [%rd66+-8];
	ld.global.f32 	%f10, [%rd27];
	cvt.rn.f32.s32 	%f11, %r42;
	fma.rn.f32 	%f12, %f9, %f10, %f11;
	cvt.rzi.s32.f32 	%r43, %f12;
	ld.global.f32 	%f13, [%rd66+-4];
	ld.global.f32 	%f14, [%rd28];
	cvt.rn.f32.s32 	%f15, %r43;
	fma.rn.f32 	%f16, %f13, %f14, %f15;
	cvt.rzi.s32.f32 	%r44, %f16;
	ld.global.f32 	%f17, [%rd66];
	ld.global.f32 	%f18, [%rd29];
	cvt.rn.f32.s32 	%f19, %r44;
	fma.rn.f32 	%f20, %f17, %f18, %f19;
	cvt.rzi.s32.f32 	%r45, %f20;
	ld.global.f32 	%f21, [%rd66+4];
	ld.global.f32 	%f22, [%rd30];
	cvt.rn.f32.s32 	%f23, %r45;
	fma.rn.f32 	%f24, %f21, %f22, %f23;
	cvt.rzi.s32.f32 	%r46, %f24;
	ld.global.f32 	%f25, [%rd66+8];
	ld.global.f32 	%f26, [%rd31];
	cvt.rn.f32.s32 	%f27, %r46;
	fma.rn.f32 	%f28, %f25, %f26, %f27;
	cvt.rzi.s32.f32 	%r47, %f28;
	ld.global.f32 	%f29, [%rd66+12];
	ld.global.f32 	%f30, [%rd32];
	cvt.rn.f32.s32 	%f31, %r47;
	fma.rn.f32 	%f32, %f29, %f30, %f31;
	cvt.rzi.s32.f32 	%r74, %f32;
	add.s32 	%r63, %r63, 8;
	add.s32 	%r62, %r62, %r7;
	add.s64 	%rd66, %rd66, 32;
	setp.ne.s32 	%p3, %r63, 0;
	@%p3 bra 	$L__BB0_3;
$L__BB0_4:
	setp.eq.s32 	%p4, %r4, 0;
	@%p4 bra 	$L__BB0_12;
	and.b32  	%r17, %r30, 3;
	setp.lt.u32 	%p5, %r4, 4;
	@%p5 bra 	$L__BB0_7;
	add.s32 	%r49, %r69, %r3;
	mul.wide.u32 	%rd34, %r49, 4;
	add.s64 	%rd35, %rd2, %rd34;
	ld.global.f32 	%f33, [%rd35];
	mad.lo.s32 	%r50, %r69, %r30, %r2;
	mul.wide.s32 	%rd36, %r50, 4;
	add.s64 	%rd37, %rd1, %rd36;
	ld.global.f32 	%f34, [%rd37];
	cvt.rn.f32.s32 	%f35, %r74;
	fma.rn.f32 	%f36, %f33, %f34, %f35;
	cvt.rzi.s32.f32 	%r51, %f36;
	cvt.u64.u32 	%rd38, %r3;
	cvt.u64.u32 	%rd39, %r69;
	add.s64 	%rd40, %rd39, %rd38;
	shl.b64 	%rd41, %rd40, 2;
	add.s64 	%rd42, %rd2, %rd41;
	ld.global.f32 	%f37, [%rd42+4];
	mul.wide.s32 	%rd43, %r30, 4;
	add.s64 	%rd44, %rd37, %rd43;
	ld.global.f32 	%f38, [%rd44];
	cvt.rn.f32.s32 	%f39, %r51;
	fma.rn.f32 	%f40, %f37, %f38, %f39;
	cvt.rzi.s32.f32 	%r52, %f40;
	ld.global.f32 	%f41, [%rd42+8];
	add.s64 	%rd45, %rd44, %rd43;
	ld.global.f32 	%f42, [%rd45];
	cvt.rn.f32.s32 	%f43, %r52;
	fma.rn.f32 	%f44, %f41, %f42, %f43;
	cvt.rzi.s32.f32 	%r53, %f44;
	ld.global.f32 	%f45, [%rd42+12];
	add.s64 	%rd46, %rd45, %rd43;
	ld.global.f32 	%f46, [%rd46];
	cvt.rn.f32.s32 	%f47, %r53;
	fma.rn.f32 	%f48, %f45, %f46, %f47;
	cvt.rzi.s32.f32 	%r74, %f48;
	add.s32 	%r69, %r69, 4;
$L__BB0_7:
	setp.eq.s32 	%p6, %r17, 0;
	@%p6 bra 	$L__BB0_12;
	setp.eq.s32 	%p7, %r17, 1;
	@%p7 bra 	$L__BB0_10;
	add.s32 	%r55, %r69, %r3;
	mul.wide.u32 	%rd47, %r55, 4;
	add.s64 	%rd48, %rd2, %rd47;
	ld.global.f32 	%f49, [%rd48];
	mad.lo.s32 	%r56, %r69, %r30, %r2;
	mul.wide.s32 	%rd49, %r56, 4;
	add.s64 	%rd50, %rd1, %rd49;
	ld.global.f32 	%f50, [%rd50];
	cvt.rn.f32.s32 	%f51, %r74;
	fma.rn.f32 	%f52, %f49, %f50, %f51;
	cvt.rzi.s32.f32 	%r57, %f52;
	cvt.u64.u32 	%rd51, %r3;
	cvt.u64.u32 	%rd52, %r69;
	add.s64 	%rd53, %rd52, %rd51;
	shl.b64 	%rd54, %rd53, 2;
	add.s64 	%rd55, %rd2, %rd54;
	ld.global.f32 	%f53, [%rd55+4];
	mul.wide.s32 	%rd56, %r30, 4;
	add.s64 	%rd57, %rd50, %rd56;
	ld.global.f32 	%f54, [%rd57];
	cvt.rn.f32.s32 	%f55, %r57;
	fma.rn.f32 	%f56, %f53, %f54, %f55;
	cvt.rzi.s32.f32 	%r74, %f56;
	add.s32 	%r69, %r69, 2;
$L__BB0_10:
	and.b32  	%r58, %r30, 1;
	setp.eq.b32 	%p8, %r58, 1;
	not.pred 	%p9, %p8;
	@%p9 bra 	$L__BB0_12;
	add.s32 	%r59, %r69, %r3;
	mul.wide.u32 	%rd58, %r59, 4;
	add.s64 	%rd59, %rd2, %rd58;
	ld.global.f32 	%f57, [%rd59];
	mad.lo.s32 	%r60, %r69, %r30, %r2;
	mul.wide.s32 	%rd60, %r60, 4;
	add.s64 	%rd61, %rd1, %rd60;
	ld.global.f32 	%f58, [%rd61];
	cvt.rn.f32.s32 	%f59, %r74;
	fma.rn.f32 	%f60, %f57, %f58, %f59;
	cvt.rzi.s32.f32 	%r74, %f60;
$L__BB0_12:
	ld.param.u64 	%rd65, [_Z8mm_naivePfS_S_i_param_2];
	cvt.rn.f32.s32 	%f61, %r74;
	add.s32 	%r61, %r3, %r2;
	cvta.to.global.u64 	%rd62, %rd65;
	mul.wide.s32 	%rd63, %r61, 4;
	add.s64 	%rd64, %rd62, %rd63;
	st.global.f32 	[%rd64], %f61;
$L__BB0_13:
	ret;

}


// ===== COMPILED SASS (sm_100) =====

	.target	sm_100

	.elftype	@"ET_EXEC"


//--------------------- .note.nv.tkinfo           --------------------------
	.section	.note.nv.tkinfo,"",@"SHT_NOTE"
	.sectionflags	@"SHF_NOTE_NV_TKINFO"
	.tkinfo
        /*0018*/ 	.word	0x00000002
        /*0030*/ 	.string	""
        /*0030*/ 	.string	"ptxas"
        /*0030*/ 	.string	"Cuda compilation tools, release 13.0, V13.0.88"
        /*0030*/ 	.string	"Build cuda_13.0.r13.0/compiler.36424714_0"
        /*0030*/ 	.string	"-arch sm_100 -m 64 "



//--------------------- .note.nv.cuinfo           --------------------------
	.section	.note.nv.cuinfo,"",@"SHT_NOTE"
	.sectionflags	@"SHF_NOTE_NV_CUINFO"
        /*0018*/ 	.short	0x0002
        /*001a*/ 	.short	0x0064
        /*001c*/ 	.short	0x0082
	.zero		2


//--------------------- .nv.info                  --------------------------
	.section	.nv.info,"",@"SHT_CUDA_INFO"
	.align	4


	//----- nvinfo : EIATTR_REGCOUNT
	.align		4
        /*0000*/ 	.byte	0x04, 0x2f
        /*0002*/ 	.short	(.L_1 - .L_0)
	.align		4
.L_0:
        /*0004*/ 	.word	index@(_Z8mm_naivePfS_S_i)
        /*0008*/ 	.word	0x0000001e


	//----- nvinfo : EIATTR_FRAME_SIZE
	.align		4
.L_1:
        /*000c*/ 	.byte	0x04, 0x11
        /*000e*/ 	.short	(.L_3 - .L_2)
	.align		4
.L_2:
        /*0010*/ 	.word	index@(_Z8mm_naivePfS_S_i)
        /*0014*/ 	.word	0x00000000


	//----- nvinfo : EIATTR_MIN_STACK_SIZE
	.align		4
.L_3:
        /*0018*/ 	.byte	0x04, 0x12
        /*001a*/ 	.short	(.L_5 - .L_4)
	.align		4
.L_4:
        /*001c*/ 	.word	index@(_Z8mm_naivePfS_S_i)
        /*0020*/ 	.word	0x00000000
.L_5:


//--------------------- .nv.compat                --------------------------
	.section	.nv.compat,"",@"SHT_CUDA_COMPAT_INFO"
	.align	4
        /*0000*/ 	.byte	0x02, 0x09, 0x00, 0x00, 0x02, 0x02, 0x01, 0x00, 0x02, 0x05, 0x05, 0x00, 0x03, 0x07, 0x01, 0x01
        /*0010*/ 	.byte	0x02, 0x03, 0x00, 0x00, 0x02, 0x06, 0x01, 0x00, 0x04, 0x0b, 0x08, 0x00, 0x09, 0x00, 0x00, 0x00
        /*0020*/ 	.byte	0x00, 0x00, 0x00, 0x00


//--------------------- .nv.info._Z8mm_naivePfS_S_i --------------------------
	.section	.nv.info._Z8mm_naivePfS_S_i,"",@"SHT_CUDA_INFO"
	.sectionflags	@""
	.align	4


	//----- nvinfo : EIATTR_CUDA_API_VERSION
	.align		4
        /*0000*/ 	.byte	0x04, 0x37
        /*0002*/ 	.short	(.L_7 - .L_6)
.L_6:
        /*0004*/ 	.word	0x00000082


	//----- nvinfo : EIATTR_KPARAM_INFO
	.align		4
.L_7:
        /*0008*/ 	.byte	0x04, 0x17
        /*000a*/ 	.short	(.L_9 - .L_8)
.L_8:
        /*000c*/ 	.word	0x00000000
        /*0010*/ 	.short	0x0003
        /*0012*/ 	.short	0x0018
        /*0014*/ 	.byte	0x00, 0xf0, 0x11, 0x00


	//----- nvinfo : EIATTR_KPARAM_INFO
	.align		4
.L_9:
        /*0018*/ 	.byte	0x04, 0x17
        /*001a*/ 	.short	(.L_11 - .L_10)
.L_10:
        /*001c*/ 	.word	0x00000000
        /*0020*/ 	.short	0x0002
        /*0022*/ 	.short	0x0010
        /*0024*/ 	.byte	0x00, 0xf5, 0x21, 0x00


	//----- nvinfo : EIATTR_KPARAM_INFO
	.align		4
.L_11:
        /*0028*/ 	.byte	0x04, 0x17
        /*002a*/ 	.short	(.L_13 - .L_12)
.L_12:
        /*002c*/ 	.word	0x00000000
        /*0030*/ 	.short	0x0001
        /*0032*/ 	.short	0x0008
        /*0034*/ 	.byte	0x00, 0xf5, 0x21, 0x00


	//----- nvinfo : EIATTR_KPARAM_INFO
	.align		4
.L_13:
        /*0038*/ 	.byte	0x04, 0x17
        /*003a*/ 	.short	(.L_15 - .L_14)
.L_14:
        /*003c*/ 	.word	0x00000000
        /*0040*/ 	.short	0x0000
        /*0042*/ 	.short	0x0000
        /*0044*/ 	.byte	0x00, 0xf5, 0x21, 0x00


	//----- nvinfo : EIATTR_SPARSE_MMA_MASK
	.align		4
.L_15:
        /*0048*/ 	.byte	0x03, 0x50
        /*004a*/ 	.short	0x0000


	//----- nvinfo : EIATTR_MAXREG_COUNT
	.align		4
        /*004c*/ 	.byte	0x03, 0x1b
        /*004e*/ 	.short	0x00ff


	//----- nvinfo : EIATTR_MERCURY_ISA_VERSION
	.align		4
        /*0050*/ 	.byte	0x03, 0x5f
        /*0052*/ 	.short	0x0101


	//----- nvinfo : EIATTR_VRC_CTA_INIT_COUNT
	.align		4
        /*0054*/ 	.byte	0x02, 0x4a
	.zero		1
	.zero		1


	//----- nvinfo : EIATTR_EXIT_INSTR_OFFSETS
	.align		4
        /*0058*/ 	.byte	0x04, 0x1c
        /*005a*/ 	.short	(.L_17 - .L_16)


	//   ....[0]....
.L_16:
        /*005c*/ 	.word	0x000000c0


	//   ....[1]....
        /*0060*/ 	.word	0x00000c30


	//----- nvinfo : EIATTR_CBANK_PARAM_SIZE
	.align		4
.L_17:
        /*0064*/ 	.byte	0x03, 0x19
        /*0066*/ 	.short	0x001c


	//----- nvinfo : EIATTR_PARAM_CBANK
	.align		4
        /*0068*/ 	.byte	0x04, 0x0a
        /*006a*/ 	.short	(.L_19 - .L_18)
	.align		4
.L_18:
        /*006c*/ 	.word	index@(.nv.constant0._Z8mm_naivePfS_S_i)
        /*0070*/ 	.short	0x0380
        /*0072*/ 	.short	0x001c


	//----- nvinfo : EIATTR_SW_WAR
	.align		4
.L_19:
        /*0074*/ 	.byte	0x04, 0x36
        /*0076*/ 	.short	(.L_21 - .L_20)
.L_20:
        /*0078*/ 	.word	0x00000008
.L_21:


//--------------------- .nv.callgraph             --------------------------
	.section	.nv.callgraph,"",@"SHT_CUDA_CALLGRAPH"
	.align	4
	.sectionentsize	8
	.align		4
        /*0000*/ 	.word	0x00000000
	.align		4
        /*0004*/ 	.word	0xffffffff
	.align		4
        /*0008*/ 	.word	0x00000000
	.align		4
        /*000c*/ 	.word	0xfffffffe
	.align		4
        /*0010*/ 	.word	0x00000000
	.align		4
        /*0014*/ 	.word	0xfffffffd
	.align		4
        /*0018*/ 	.word	0x00000000
	.align		4
        /*001c*/ 	.word	0xfffffffc


//--------------------- .text._Z8mm_naivePfS_S_i  --------------------------
	.section	.text._Z8mm_naivePfS_S_i,"ax",@progbits
	.align	128
        .global         _Z8mm_naivePfS_S_i
        .type           _Z8mm_naivePfS_S_i,@function
        .size           _Z8mm_naivePfS_S_i,(.L_x_6 - _Z8mm_naivePfS_S_i)
        .other          _Z8mm_naivePfS_S_i,@"STO_CUDA_ENTRY STV_DEFAULT"
_Z8mm_naivePfS_S_i:
.text._Z8mm_naivePfS_S_i:
[----:B------:R-:W-:Y:S01]  /*0000*/  LDC R1, c[0x0][0x37c] ;  /* 0x0000df00ff017b82 */ /* 0x000fe20000000800 */
[----:B------:R-:W0:Y:S07]  /*0010*/  S2R R0, SR_TID.Y ;  /* 0x0000000000007919 */ /* 0x000e2e0000002200 */
[----:B------:R-:W0:Y:S01]  /*0020*/  S2UR UR4, SR_CTAID.Y ;  /* 0x00000000000479c3 */ /* 0x000e220000002600 */
[----:B------:R-:W1:Y:S01]  /*0030*/  LDCU UR12, c[0x0][0x398] ;  /* 0x00007300ff0c77ac */ /* 0x000e620008000800 */
[----:B------:R-:W2:Y:S06]  /*0040*/  S2R R3, SR_TID.X ;  /* 0x0000000000037919 */ /* 0x000eac0000002100 */
[----:B------:R-:W0:Y:S08]  /*0050*/  LDC R11, c[0x0][0x364] ;  /* 0x0000d900ff0b7b82 */ /* 0x000e300000000800 */
[----:B------:R-:W2:Y:S08]  /*0060*/  S2UR UR5, SR_CTAID.X ;  /* 0x00000000000579c3 */ /* 0x000eb00000002500 */
[----:B------:R-:W2:Y:S01]  /*0070*/  LDC R2, c[0x0][0x360] ;  /* 0x0000d800ff027b82 */ /* 0x000ea20000000800 */
[----:B0-----:R-:W-:-:S02]  /*0080*/  IMAD R11, R11, UR4, R0 ;  /* 0x000000040b0b7c24 */ /* 0x001fc4000f8e0200 */
[----:B--2---:R-:W-:-:S05]  /*0090*/  IMAD R0, R2, UR5, R3 ;  /* 0x0000000502007c24 */ /* 0x004fca000f8e0203 */
[----:B------:R-:W-:-:S04]  /*00a0*/  VIMNMX R2, PT, PT, R11, R0, !PT ;  /* 0x000000000b027248 */ /* 0x000fc80007fe0100 */
[----:B-1----:R-:W-:-:S13]  /*00b0*/  ISETP.GE.AND P0, PT, R2, UR12, PT ;  /* 0x0000000c02007c0c */ /* 0x002fda000bf06270 */
[----:B------:R-:W-:Y:S05]  /*00c0*/  @P0 EXIT ;  /* 0x000000000000094d */ /* 0x000fea0003800000 */
[----:B------:R-:W-:Y:S01]  /*00d0*/  UISETP.GE.U32.AND UP0, UPT, UR12, 0x8, UPT ;  /* 0x000000080c00788c */ /* 0x000fe2000bf06070 */
[----:B------:R-:W-:Y:S02]  /*00e0*/  HFMA2 R10, -RZ, RZ, 0, 0 ;  /* 0x00000000ff0a7431 */ /* 0x000fe400000001ff */
[----:B------:R-:W-:Y:S01]  /*00f0*/  IMAD R11, R11, UR12, RZ ;  /* 0x0000000c0b0b7c24 */ /* 0x000fe2000f8e02ff */
[----:B------:R-:W-:Y:S01]  /*0100*/  UMOV UR4, URZ ;  /* 0x000000ff00047c82 */ /* 0x000fe20008000000 */
[----:B------:R-:W0:Y:S04]  /*0110*/  LDCU.64 UR10, c[0x0][0x358] ;  /* 0x00006b00ff0a77ac */ /* 0x000e280008000a00 */
[----:B------:R-:W-:Y:S05]  /*0120*/  BRA.U !UP0, `(.L_x_0) ;  /* 0x0000000508487547 */ /* 0x000fea000b800000 */
[----:B------:R-:W1:Y:S01]  /*0130*/  LDCU.128 UR16, c[0x0][0x380] ;  /* 0x00007000ff1077ac */ /* 0x000e620008000c00 */
[----:B------:R-:W-:Y:S02]  /*0140*/  MOV R10, RZ ;  /* 0x000000ff000a7202 */ /* 0x000fe40000000f00 */
[----:B------:R-:W-:Y:S01]  /*0150*/  MOV R12, R0 ;  /* 0x00000000000c7202 */ /* 0x000fe20000000f00 */
[----:B------:R-:W-:-:S04]  /*0160*/  ULOP3.LUT UR4, UR12, 0x7ffffff8, URZ, 0xc0, !UPT ;  /* 0x7ffffff80c047892 */ /* 0x000fc8000f8ec0ff */
[----:B------:R-:W-:Y:S01]  /*0170*/  UIADD3 UR5, UPT, UPT, -UR4, URZ, URZ ;  /* 0x000000ff04057290 */ /* 0x000fe2000fffe1ff */
[----:B-1----:R-:W-:Y:S01]  /*0180*/  MOV R2, UR16 ;  /* 0x0000001000027c02 */ /* 0x002fe20008000f00 */
[----:B------:R-:W-:Y:S01]  /*0190*/  UIMAD.WIDE UR6, UR12, 0x18, UR18 ;  /* 0x000000180c0678a5 */ /* 0x000fe2000f8e0212 */
[----:B------:R-:W-:Y:S01]  /*01a0*/  MOV R3, UR17 ;  /* 0x0000001100037c02 */ /* 0x000fe20008000f00 */
[----:B------:R-:W-:Y:S02]  /*01b0*/  UIMAD.WIDE UR8, UR12, 0x1c, UR18 ;  /* 0x0000001c0c0878a5 */ /* 0x000fe4000f8e0212 */
[----:B------:R-:W-:-:S03]  /*01c0*/  IMAD.WIDE.U32 R2, R11, 0x4, R2 ;  /* 0x000000040b027825 */ /* 0x000fc600078e0002 */
[----:B------:R-:W-:-:S05]  /*01d0*/  IADD3 R2, P0, PT, R2, 0x10, RZ ;  /* 0x0000001002027810 */ /* 0x000fca0007f1e0ff */
[----:B------:R-:W-:-:S08]  /*01e0*/  IMAD.X R3, RZ, RZ, R3, P0 ;  /* 0x000000ffff037224 */ /* 0x000fd000000e0603 */
.L_x_1:
[----:B------:R-:W-:Y:S01]  /*01f0*/  IMAD.MOV.U32 R9, RZ, RZ, 0x4 ;  /* 0x00000004ff097424 */ /* 0x000fe200078e00ff */
[----:B0-----:R-:W2:Y:S03]  /*0200*/  LDG.E R14, desc[UR10][R2.64+-0x10] ;  /* 0xfffff00a020e7981 */ /* 0x001ea6000c1e1900 */
[----:B------:R-:W-:Y:S01]  /*0210*/  IMAD.WIDE R8, R12, R9, UR18 ;  /* 0x000000120c087e25 */ /* 0x000fe2000f8e0209 */
[----:B------:R-:W-:Y:S01]  /*0220*/  UIMAD.WIDE UR14, UR12, 0x4, UR18 ;  /* 0x000000040c0e78a5 */ /* 0x000fe2000f8e0212 */
[----:B------:R-:W3:Y:S04]  /*0230*/  LDG.E R16, desc[UR10][R2.64+-0xc] ;  /* 0xfffff40a02107981 */ /* 0x000ee8000c1e1900 */
[----:B------:R0:W2:Y:S01]  /*0240*/  LDG.E R13, desc[UR10][R8.64] ;  /* 0x0000000a080d7981 */ /* 0x0000a2000c1e1900 */
[----:B------:R-:W-:-:S02]  /*0250*/  MOV R4, UR14 ;  /* 0x0000000e00047c02 */ /* 0x000fc40008000f00 */
[----:B------:R-:W-:Y:S01]  /*0260*/  MOV R5, UR15 ;  /* 0x0000000f00057c02 */ /* 0x000fe20008000f00 */
[----:B------:R-:W4:Y:S02]  /*0270*/  LDG.E R18, desc[UR10][R2.64+-0x8] ;  /* 0xfffff80a02127981 */ /* 0x000f24000c1e1900 */
[----:B------:R-:W-:Y:S02]  /*0280*/  IMAD.WIDE R4, R12, 0x4, R4 ;  /* 0x000000040c047825 */ /* 0x000fe400078e0204 */
[----:B------:R-:W5:Y:S04]  /*0290*/  LDG.E R20, desc[UR10][R2.64+-0x4] ;  /* 0xfffffc0a02147981 */ /* 0x000f68000c1e1900 */
[----:B-1----:R1:W3:Y:S01]  /*02a0*/  LDG.E R15, desc[UR10][R4.64] ;  /* 0x0000000a040f7981 */ /* 0x0022e2000c1e1900 */
[----:B------:R-:W-:Y:S01]  /*02b0*/  UIMAD.WIDE UR14, UR12, 0x8, UR18 ;  /* 0x000000080c0e78a5 */ /* 0x000fe2000f8e0212 */
[----:B------:R-:W-:-:S02]  /*02c0*/  IMAD.MOV.U32 R27, RZ, RZ, 0x4 ;  /* 0x00000004ff1b7424 */ /* 0x000fc400078e00ff */
[----:B------:R-:W5:Y:S03]  /*02d0*/  LDG.E R21, desc[UR10][R2.64] ;  /* 0x0000000a02157981 */ /* 0x000f66000c1e1900 */
[----:B------:R-:W-:Y:S01]  /*02e0*/  MOV R7, UR15 ;  /* 0x0000000f00077c02 */ /* 0x000fe20008000f00 */
[----:B------:R-:W-:Y:S01]  /*02f0*/  IMAD.U32 R6, RZ, RZ, UR14 ;  /* 0x0000000eff067e24 */ /* 0x000fe2000f8e00ff */
[----:B------:R-:W5:Y:S03]  /*0300*/  LDG.E R23, desc[UR10][R2.64+0x4] ;  /* 0x0000040a02177981 */ /* 0x000f66000c1e1900 */
[----:B------:R-:W-:Y:S01]  /*0310*/  IMAD.WIDE R6, R12, 0x4, R6 ;  /* 0x000000040c067825 */ /* 0x000fe200078e0206 */
[----:B------:R-:W5:Y:S04]  /*0320*/  LDG.E R24, desc[UR10][R2.64+0x8] ;  /* 0x0000080a02187981 */ /* 0x000f68000c1e1900 */
[----:B------:R1:W4:Y:S01]  /*0330*/  LDG.E R17, desc[UR10][R6.64] ;  /* 0x0000000a06117981 */ /* 0x000322000c1e1900 */
[----:B------:R-:W-:Y:S01]  /*0340*/  UIMAD.WIDE UR14, UR12, 0xc, UR18 ;  /* 0x0000000c0c0e78a5 */ /* 0x000fe2000f8e0212 */
[----:B0-----:R-:W-:-:S02]  /*0350*/  MOV R9, 0x4 ;  /* 0x0000000400097802 */ /* 0x001fc40000000f00 */
[----:B------:R-:W5:Y:S03]  /*0360*/  LDG.E R25, desc[UR10][R2.64+0xc] ;  /* 0x00000c0a02197981 */ /* 0x000f66000c1e1900 */
[----:B------:R-:W-:-:S05]  /*0370*/  IMAD.WIDE R8, R12, R9, UR14 ;  /* 0x0000000e0c087e25 */ /* 0x000fca000f8e0209 */
[----:B------:R0:W5:Y:S01]  /*0380*/  LDG.E R19, desc[UR10][R8.64] ;  /* 0x0000000a08137981 */ /* 0x000162000c1e1900 */
[----:B------:R-:W-:-:S06]  /*0390*/  UIMAD.WIDE UR14, UR12, 0x10, UR18 ;  /* 0x000000100c0e78a5 */ /* 0x000fcc000f8e0212 */
[----:B------:R-:W-:-:S05]  /*03a0*/  IMAD.WIDE R26, R12, R27, UR14 ;  /* 0x0000000e0c1a7e25 */ /* 0x000fca000f8e021b */
[----:B------:R0:W5:Y:S01]  /*03b0*/  LDG.E R22, desc[UR10][R26.64] ;  /* 0x0000000a1a167981 */ /* 0x000162000c1e1900 */
[----:B-1----:R-:W-:Y:S01]  /*03c0*/  HFMA2 R5, -RZ, RZ, 0, 2.384185791015625e-07 ;  /* 0x00000004ff057431 */ /* 0x002fe200000001ff */
[----:B------:R-:W-:-:S06]  /*03d0*/  UIMAD.WIDE UR14, UR12, 0x14, UR18 ;  /* 0x000000140c0e78a5 */ /* 0x000fcc000f8e0212 */
[----:B------:R-:W-:-:S06]  /*03e0*/  IMAD.WIDE R4, R12, R5, UR14 ;  /* 0x0000000e0c047e25 */ /* 0x000fcc000f8e0205 */
[----:B------:R1:W5:Y:S01]  /*03f0*/  LDG.E R4, desc[UR10][R4.64] ;  /* 0x0000000a04047981 */ /* 0x000362000c1e1900 */
[----:B------:R-:W-:-:S05]  /*0400*/  MOV R7, 0x4 ;  /* 0x0000000400077802 */ /* 0x000fca0000000f00 */
[----:B------:R-:W-:-:S06]  /*0410*/  IMAD.WIDE R6, R12, R7, UR6 ;  /* 0x000000060c067e25 */ /* 0x000fcc000f8e0207 */
[----:B------:R-:W5:Y:S01]  /*0420*/  LDG.E R7, desc[UR10][R6.64] ;  /* 0x0000000a06077981 */ /* 0x000f62000c1e1900 */
[----:B0-----:R-:W-:-:S05]  /*0430*/  HFMA2 R9, -RZ, RZ, 0, 2.384185791015625e-07 ;  /* 0x00000004ff097431 */ /* 0x001fca00000001ff */
[----:B------:R-:W-:-:S06]  /*0440*/  IMAD.WIDE R8, R12, R9, UR8 ;  /* 0x000000080c087e25 */ /* 0x000fcc000f8e0209 */
[----:B------:R0:W5:Y:S01]  /*0450*/  LDG.E R8, desc[UR10][R8.64] ;  /* 0x0000000a08087981 */ /* 0x000162000c1e1900 */
[----:B------:R-:W-:Y:S01]  /*0460*/  I2FP.F32.S32 R27, R10 ;  /* 0x0000000a001b7245 */ /* 0x000fe20000201400 */
[----:B------:R-:W-:-:S04]  /*0470*/  UIADD3 UR5, UPT, UPT, UR5, 0x8, URZ ;  /* 0x0000000805057890 */ /* 0x000fc8000fffe0ff */
[----:B------:R-:W-:Y:S01]  /*0480*/  UISETP.NE.AND UP0, UPT, UR5, URZ, UPT ;  /* 0x000000ff0500728c */ /* 0x000fe2000bf05270 */
[----:B--2---:R-:W-:-:S06]  /*0490*/  FFMA R13, R14, R13, R27 ;  /* 0x0000000d0e0d7223 */ /* 0x004fcc000000001b */
[----:B------:R-:W1:Y:S02]  /*04a0*/  F2I.TRUNC.NTZ R13, R13 ;  /* 0x0000000d000d7305 */ /* 0x000e64000020f100 */
[----:B-1----:R-:W-:-:S05]  /*04b0*/  I2FP.F32.S32 R5, R13 ;  /* 0x0000000d00057245 */ /* 0x002fca0000201400 */
[----:B---3--:R-:W-:-:S06]  /*04c0*/  FFMA R5, R16, R15, R5 ;  /* 0x0000000f10057223 */ /* 0x008fcc0000000005 */
[----:B------:R-:W1:Y:S02]  /*04d0*/  F2I.TRUNC.NTZ R5, R5 ;  /* 0x0000000500057305 */ /* 0x000e64000020f100 */
[----:B-1----:R-:W-:-:S05]  /*04e0*/  I2FP.F32.S32 R15, R5 ;  /* 0x00000005000f7245 */ /* 0x002fca0000201400 */
[----:B----4-:R-:W-:-:S06]  /*04f0*/  FFMA R15, R18, R17, R15 ;  /* 0x00000011120f7223 */ /* 0x010fcc000000000f */
[----:B------:R-:W0:Y:S02]  /*0500*/  F2I.TRUNC.NTZ R15, R15 ;  /* 0x0000000f000f7305 */ /* 0x000e24000020f100 */
[----:B0-----:R-:W-:-:S05]  /*0510*/  I2FP.F32.S32 R9, R15 ;  /* 0x0000000f00097245 */ /* 0x001fca0000201400 */
[----:B-----5:R-:W-:-:S06]  /*0520*/  FFMA R9, R20, R19, R9 ;  /* 0x0000001314097223 */ /* 0x020fcc0000000009 */
[----:B------:R-:W0:Y:S02]  /*0530*/  F2I.TRUNC.NTZ R9, R9 ;  /* 0x0000000900097305 */ /* 0x000e24000020f100 */
[----:B0-----:R-:W-:-:S05]  /*0540*/  I2FP.F32.S32 R6, R9 ;  /* 0x0000000900067245 */ /* 0x001fca0000201400 */
[----:B------:R-:W-:-:S06]  /*0550*/  FFMA R6, R21, R22, R6 ;  /* 0x0000001615067223 */ /* 0x000fcc0000000006 */
        /* <DEDUP_REMOVED lines=9> */
[----:B------:R-:W1:Y:S01]  /*05f0*/  F2I.TRUNC.NTZ R10, R10 ;  /* 0x0000000a000a7305 */ /* 0x000e62000020f100 */
[----:B------:R-:W-:Y:S01]  /*0600*/  IMAD.U32 R7, RZ, RZ, UR12 ;  /* 0x0000000cff077e24 */ /* 0x000fe2000f8e00ff */
[----:B------:R-:W-:-:S04]  /*0610*/  IADD3 R2, P0, PT, R2, 0x20, RZ ;  /* 0x0000002002027810 */ /* 0x000fc80007f1e0ff */
[----:B------:R-:W-:Y:S02]  /*0620*/  IADD3.X R3, PT, PT, RZ, R3, RZ, P0, !PT ;  /* 0x00000003ff037210 */ /* 0x000fe400007fe4ff */
[----:B------:R-:W-:Y:S01]  /*0630*/  LEA R12, R7, R12, 0x3 ;  /* 0x0000000c070c7211 */ /* 0x000fe200078e18ff */
[----:B------:R-:W-:Y:S06]  /*0640*/  BRA.U UP0, `(.L_x_1) ;  /* 0xfffffff900e87547 */ /* 0x000fec000b83ffff */
.L_x_0:
[----:B------:R-:W-:-:S04]  /*0650*/  ULOP3.LUT UR6, UR12, 0x7, URZ, 0xc0, !UPT ;  /* 0x000000070c067892 */ /* 0x000fc8000f8ec0ff */
[----:B------:R-:W-:-:S09]  /*0660*/  UISETP.NE.AND UP0, UPT, UR6, URZ, UPT ;  /* 0x000000ff0600728c */ /* 0x000fd2000bf05270 */
[----:B------:R-:W-:Y:S05]  /*0670*/  BRA.U !UP0, `(.L_x_2) ;  /* 0x0000000508587547 */ /* 0x000fea000b800000 */
[----:B------:R-:W-:Y:S02]  /*0680*/  UISETP.GE.U32.AND UP0, UPT, UR6, 0x4, UPT ;  /* 0x000000040600788c */ /* 0x000fe4000bf06070 */
[----:B------:R-:W-:-:S04]  /*0690*/  ULOP3.LUT UR5, UR12, 0x3, URZ, 0xc0, !UPT ;  /* 0x000000030c057892 */ /* 0x000fc8000f8ec0ff */
[----:B------:R-:W-:-:S03]  /*06a0*/  UISETP.NE.AND UP1, UPT, UR5, URZ, UPT ;  /* 0x000000ff0500728c */ /* 0x000fc6000bf25270 */
[----:B------:R-:W-:Y:S08]  /*06b0*/  BRA.U !UP0, `(.L_x_3) ;  /* 0x00000001089c7547 */ /* 0x000ff0000b800000 */
[----:B------:R-:W2:Y:S01]  /*06c0*/  LDC.64 R4, c[0x0][0x380] ;  /* 0x0000e000ff047b82 */ /* 0x000ea20000000a00 */
[----:B------:R-:W-:Y:S01]  /*06d0*/  MOV R9, UR4 ;  /* 0x0000000400097c02 */ /* 0x000fe20008000f00 */
[----:B------:R-:W-:Y:S01]  /*06e0*/  VIADD R3, R11, UR4 ;  /* 0x000000040b037c36 */ /* 0x000fe20008000000 */
[----:B------:R-:W3:Y:S03]  /*06f0*/  LDCU.64 UR6, c[0x0][0x380] ;  /* 0x00007000ff0677ac */ /* 0x000ee60008000a00 */
[----:B------:R-:W-:Y:S02]  /*0700*/  IMAD R9, R9, UR12, R0 ;  /* 0x0000000c09097c24 */ /* 0x000fe4000f8e0200 */
[----:B------:R-:W4:Y:S01]  /*0710*/  LDC.64 R6, c[0x0][0x388] ;  /* 0x0000e200ff067b82 */ /* 0x000f220000000a00 */
[----:B--2---:R-:W-:-:S05]  /*0720*/  IMAD.WIDE.U32 R4, R3, 0x4, R4 ;  /* 0x0000000403047825 */ /* 0x004fca00078e0004 */
[----:B0-----:R0:W2:Y:S01]  /*0730*/  LDG.E R12, desc[UR10][R4.64] ;  /* 0x0000000a040c7981 */ /* 0x0010a2000c1e1900 */
[----:B----4-:R-:W-:-:S05]  /*0740*/  IMAD.WIDE R6, R9, 0x4, R6 ;  /* 0x0000000409067825 */ /* 0x010fca00078e0206 */
[----:B------:R4:W2:Y:S01]  /*0750*/  LDG.E R13, desc[UR10][R6.64] ;  /* 0x0000000a060d7981 */ /* 0x0008a2000c1e1900 */
[----:B------:R-:W-:Y:S02]  /*0760*/  IADD3 R3, P0, PT, R11, UR4, RZ ;  /* 0x000000040b037c10 */ /* 0x000fe4000ff1e0ff */
[----:B------:R-:W-:Y:S02]  /*0770*/  MOV R9, UR12 ;  /* 0x0000000c00097c02 */ /* 0x000fe40008000f00 */
[----:B------:R-:W-:Y:S02]  /*0780*/  IADD3.X R8, PT, PT, RZ, RZ, RZ, P0, !PT ;  /* 0x000000ffff087210 */ /* 0x000fe400007fe4ff */
[----:B---3--:R-:W-:-:S04]  /*0790*/  LEA R2, P0, R3, UR6, 0x2 ;  /* 0x0000000603027c11 */ /* 0x008fc8000f8010ff */
[----:B------:R-:W-:Y:S01]  /*07a0*/  LEA.HI.X R3, R3, UR7, R8, 0x2, P0 ;  /* 0x0000000703037c11 */ /* 0x000fe200080f1408 */
[----:B------:R-:W-:-:S04]  /*07b0*/  IMAD.WIDE R8, R9, 0x4, R6 ;  /* 0x0000000409087825 */ /* 0x000fc800078e0206 */
[----:B------:R-:W3:Y:S04]  /*07c0*/  LDG.E R14, desc[UR10][R2.64+0x4] ;  /* 0x0000040a020e7981 */ /* 0x000ee8000c1e1900 */
[----:B------:R5:W3:Y:S01]  /*07d0*/  LDG.E R17, desc[UR10][R8.64] ;  /* 0x0000000a08117981 */ /* 0x000ae2000c1e1900 */
[----:B------:R-:W-:-:S03]  /*07e0*/  MOV R15, UR12 ;  /* 0x0000000c000f7c02 */ /* 0x000fc60008000f00 */
[----:B------:R-:W3:Y:S02]  /*07f0*/  LDG.E R16, desc[UR10][R2.64+0x8] ;  /* 0x0000080a02107981 */ /* 0x000ee4000c1e1900 */
[----:B0-----:R-:W-:Y:S02]  /*0800*/  IMAD.WIDE R4, R15, 0x4, R8 ;  /* 0x000000040f047825 */ /* 0x001fe400078e0208 */
[----:B------:R-:W3:Y:S04]  /*0810*/  LDG.E R18, desc[UR10][R2.64+0xc] ;  /* 0x00000c0a02127981 */ /* 0x000ee8000c1e1900 */
[----:B------:R0:W3:Y:S01]  /*0820*/  LDG.E R19, desc[UR10][R4.64] ;  /* 0x0000000a04137981 */ /* 0x0000e2000c1e1900 */
[----:B----4-:R-:W-:-:S04]  /*0830*/  IMAD.U32 R7, RZ, RZ, UR12 ;  /* 0x0000000cff077e24 */ /* 0x010fc8000f8e00ff */
[----:B------:R-:W-:-:S06]  /*0840*/  IMAD.WIDE R6, R7, 0x4, R4 ;  /* 0x0000000407067825 */ /* 0x000fcc00078e0204 */
[----:B------:R-:W4:Y:S01]  /*0850*/  LDG.E R7, desc[UR10][R6.64] ;  /* 0x0000000a06077981 */ /* 0x000f22000c1e1900 */
[----:B-1----:R-:W-:Y:S01]  /*0860*/  I2FP.F32.S32 R15, R10 ;  /* 0x0000000a000f7245 */ /* 0x002fe20000201400 */
[----:B------:R-:W-:-:S04]  /*0870*/  UIADD3 UR4, UPT, UPT, UR4, 0x4, URZ ;  /* 0x0000000404047890 */ /* 0x000fc8000fffe0ff */
[----:B--2---:R-:W-:-:S06]  /*0880*/  FFMA R12, R12, R13, R15 ;  /* 0x0000000d0c0c7223 */ /* 0x004fcc000000000f */
[----:B------:R-:W5:Y:S02]  /*0890*/  F2I.TRUNC.NTZ R12, R12 ;  /* 0x0000000c000c7305 */ /* 0x000f64000020f100 */
[----:B-----5:R-:W-:-:S05]  /*08a0*/  I2FP.F32.S32 R9, R12 ;  /* 0x0000000c00097245 */ /* 0x020fca0000201400 */
[----:B---3--:R-:W-:-:S06]  /*08b0*/  FFMA R9, R14, R17, R9 ;  /* 0x000000110e097223 */ /* 0x008fcc0000000009 */
[----:B------:R-:W0:Y:S02]  /*08c0*/  F2I.TRUNC.NTZ R9, R9 ;  /* 0x0000000900097305 */ /* 0x000e24000020f100 */
[----:B0-----:R-:W-:-:S05]  /*08d0*/  I2FP.F32.S32 R5, R9 ;  /* 0x0000000900057245 */ /* 0x001fca0000201400 */
[----:B------:R-:W-:-:S06]  /*08e0*/  FFMA R5, R16, R19, R5 ;  /* 0x0000001310057223 */ /* 0x000fcc0000000005 */
[----:B------:R-:W0:Y:S02]  /*08f0*/  F2I.TRUNC.NTZ R5, R5 ;  /* 0x0000000500057305 */ /* 0x000e24000020f100 */
[----:B0-----:R-:W-:-:S05]  /*0900*/  I2FP.F32.S32 R3, R5 ;  /* 0x0000000500037245 */ /* 0x001fca0000201400 */
[----:B----4-:R-:W-:-:S04]  /*0910*/  FFMA R3, R18, R7, R3 ;  /* 0x0000000712037223 */ /* 0x010fc80000000003 */
[----:B------:R2:W3:Y:S03]  /*0920*/  F2I.TRUNC.NTZ R10, R3 ;  /* 0x00000003000a7305 */ /* 0x0004e6000020f100 */
.L_x_3:
[----:B------:R-:W-:Y:S05]  /*0930*/  BRA.U !UP1, `(.L_x_2) ;  /* 0x0000000109a87547 */ /* 0x000fea000b800000 */
[----:B------:R-:W-:Y:S02]  /*0940*/  UISETP.NE.AND UP0, UPT, UR5, 0x1, UPT ;  /* 0x000000010500788c */ /* 0x000fe4000bf05270 */
[----:B------:R-:W-:-:S04]  /*0950*/  ULOP3.LUT UR6, UR12, 0x1, URZ, 0xc0, !UPT ;  /* 0x000000010c067892 */ /* 0x000fc8000f8ec0ff */
[----:B------:R-:W-:-:S03]  /*0960*/  UISETP.NE.U32.AND UP1, UPT, UR6, 0x1, UPT ;  /* 0x000000010600788c */ /* 0x000fc6000bf25070 */
[----:B------:R-:W-:Y:S08]  /*0970*/  BRA.U !UP0, `(.L_x_4) ;  /* 0x0000000108647547 */ /* 0x000ff0000b800000 */
[----:B--2---:R-:W2:Y:S01]  /*0980*/  LDC.64 R2, c[0x0][0x380] ;  /* 0x0000e000ff027b82 */ /* 0x004ea20000000a00 */
[----:B------:R-:W-:Y:S01]  /*0990*/  MOV R9, UR4 ;  /* 0x0000000400097c02 */ /* 0x000fe20008000f00 */
[----:B------:R-:W4:Y:S01]  /*09a0*/  LDCU.64 UR6, c[0x0][0x380] ;  /* 0x00007000ff0677ac */ /* 0x000f220008000a00 */
[----:B------:R-:W-:-:S03]  /*09b0*/  IADD3 R7, PT, PT, R11, UR4, RZ ;  /* 0x000000040b077c10 */ /* 0x000fc6000fffe0ff */
[----:B------:R-:W-:Y:S02]  /*09c0*/  IMAD R9, R9, UR12, R0 ;  /* 0x0000000c09097c24 */ /* 0x000fe4000f8e0200 */
[----:B------:R-:W5:Y:S01]  /*09d0*/  LDC.64 R4, c[0x0][0x388] ;  /* 0x0000e200ff047b82 */ /* 0x000f620000000a00 */
[----:B--2---:R-:W-:-:S06]  /*09e0*/  IMAD.WIDE.U32 R2, R7, 0x4, R2 ;  /* 0x0000000407027825 */ /* 0x004fcc00078e0002 */
[----:B0-----:R-:W2:Y:S01]  /*09f0*/  LDG.E R2, desc[UR10][R2.64] ;  /* 0x0000000a02027981 */ /* 0x001ea2000c1e1900 */
[----:B-----5:R-:W-:-:S05]  /*0a00*/  IMAD.WIDE R4, R9, 0x4, R4 ;  /* 0x0000000409047825 */ /* 0x020fca00078e0204 */
[----:B------:R-:W2:Y:S01]  /*0a10*/  LDG.E R13, desc[UR10][R4.64] ;  /* 0x0000000a040d7981 */ /* 0x000ea2000c1e1900 */
[----:B------:R-:W-:Y:S01]  /*0a20*/  IADD3 R7, P0, PT, R11, UR4, RZ ;  /* 0x000000040b077c10 */ /* 0x000fe2000ff1e0ff */
[----:B------:R-:W-:-:S03]  /*0a30*/  IMAD.U32 R9, RZ, RZ, UR12 ;  /* 0x0000000cff097e24 */ /* 0x000fc6000f8e00ff */
[----:B------:R-:W-:Y:S02]  /*0a40*/  IADD3.X R8, PT, PT, RZ, RZ, RZ, P0, !PT ;  /* 0x000000ffff087210 */ /* 0x000fe400007fe4ff */
[----:B----4-:R-:W-:-:S04]  /*0a50*/  LEA R6, P0, R7, UR6, 0x2 ;  /* 0x0000000607067c11 */ /* 0x010fc8000f8010ff */
[----:B------:R-:W-:Y:S01]  /*0a60*/  LEA.HI.X R7, R7, UR7, R8, 0x2, P0 ;  /* 0x0000000707077c11 */ /* 0x000fe200080f1408 */
[----:B------:R-:W-:-:S04]  /*0a70*/  IMAD.WIDE R8, R9, 0x4, R4 ;  /* 0x0000000409087825 */ /* 0x000fc800078e0204 */
[----:B------:R-:W4:Y:S04]  /*0a80*/  LDG.E R6, desc[UR10][R6.64+0x4] ;  /* 0x0000040a06067981 */ /* 0x000f28000c1e1900 */
[----:B------:R-:W4:Y:S01]  /*0a90*/  LDG.E R9, desc[UR10][R8.64] ;  /* 0x0000000a08097981 */ /* 0x000f22000c1e1900 */
[----:B-1-3--:R-:W-:Y:S01]  /*0aa0*/  I2FP.F32.S32 R15, R10 ;  /* 0x0000000a000f7245 */ /* 0x00afe20000201400 */
[----:B------:R-:W-:-:S04]  /*0ab0*/  UIADD3 UR4, UPT, UPT, UR4, 0x2, URZ ;  /* 0x0000000204047890 */ /* 0x000fc8000fffe0ff */
[----:B--2---:R-:W-:-:S06]  /*0ac0*/  FFMA R2, R2, R13, R15 ;  /* 0x0000000d02027223 */ /* 0x004fcc000000000f */
[----:B------:R-:W0:Y:S02]  /*0ad0*/  F2I.TRUNC.NTZ R2, R2 ;  /* 0x0000000200027305 */ /* 0x000e24000020f100 */
[----:B0-----:R-:W-:-:S05]  /*0ae0*/  I2FP.F32.S32 R3, R2 ;  /* 0x0000000200037245 */ /* 0x001fca0000201400 */
[----:B----4-:R-:W-:-:S04]  /*0af0*/  FFMA R3, R6, R9, R3 ;  /* 0x0000000906037223 */ /* 0x010fc80000000003 */
[----:B------:R4:W0:Y:S03]  /*0b00*/  F2I.TRUNC.NTZ R10, R3 ;  /* 0x00000003000a7305 */ /* 0x000826000020f100 */
.L_x_4:
[----:B------:R-:W-:Y:S05]  /*0b10*/  BRA.U UP1, `(.L_x_2) ;  /* 0x0000000101307547 */ /* 0x000fea000b800000 */
[----:B--2-4-:R-:W2:Y:S01]  /*0b20*/  LDC.64 R2, c[0x0][0x380] ;  /* 0x0000e000ff027b82 */ /* 0x014ea20000000a00 */
[----:B------:R-:W-:Y:S02]  /*0b30*/  MOV R9, UR4 ;  /* 0x0000000400097c02 */ /* 0x000fe40008000f00 */
[----:B------:R-:W-:-:S03]  /*0b40*/  IADD3 R7, PT, PT, R11, UR4, RZ ;  /* 0x000000040b077c10 */ /* 0x000fc6000fffe0ff */
[----:B------:R-:W-:Y:S02]  /*0b50*/  IMAD R9, R9, UR12, R0 ;  /* 0x0000000c09097c24 */ /* 0x000fe4000f8e0200 */
[----:B------:R-:W4:Y:S01]  /*0b60*/  LDC.64 R4, c[0x0][0x388] ;  /* 0x0000e200ff047b82 */ /* 0x000f220000000a00 */
[----:B--2---:R-:W-:-:S06]  /*0b70*/  IMAD.WIDE.U32 R2, R7, 0x4, R2 ;  /* 0x0000000407027825 */ /* 0x004fcc00078e0002 */
[----:B0-----:R-:W2:Y:S01]  /*0b80*/  LDG.E R2, desc[UR10][R2.64] ;  /* 0x0000000a02027981 */ /* 0x001ea2000c1e1900 */
[----:B----4-:R-:W-:-:S06]  /*0b90*/  IMAD.WIDE R4, R9, 0x4, R4 ;  /* 0x0000000409047825 */ /* 0x010fcc00078e0204 */
[----:B------:R-:W2:Y:S01]  /*0ba0*/  LDG.E R5, desc[UR10][R4.64] ;  /* 0x0000000a04057981 */ /* 0x000ea2000c1e1900 */
[----:B-1-3--:R-:W-:-:S05]  /*0bb0*/  I2FP.F32.S32 R7, R10 ;  /* 0x0000000a00077245 */ /* 0x00afca0000201400 */
[----:B--2---:R-:W-:-:S06]  /*0bc0*/  FFMA R10, R2, R5, R7 ;  /* 0x00000005020a7223 */ /* 0x004fcc0000000007 */
[----:B------:R-:W0:Y:S02]  /*0bd0*/  F2I.TRUNC.NTZ R10, R10 ;  /* 0x0000000a000a7305 */ /* 0x000e24000020f100 */
.L_x_2:
[----:B--2-4-:R-:W2:Y:S01]  /*0be0*/  LDC.64 R2, c[0x0][0x390] ;  /* 0x0000e400ff027b82 */ /* 0x014ea20000000a00 */
[----:B------:R-:W-:Y:S02]  /*0bf0*/  IADD3 R11, PT, PT, R0, R11, RZ ;  /* 0x0000000b000b7210 */ /* 0x000fe40007ffe0ff */
[----:B01-3--:R-:W-:-:S03]  /*0c00*/  I2FP.F32.S32 R5, R10 ;  /* 0x0000000a00057245 */ /* 0x00bfc60000201400 */
[----:B--2---:R-:W-:-:S05]  /*0c10*/  IMAD.WIDE R2, R11, 0x4, R2 ;  /* 0x000000040b027825 */ /* 0x004fca00078e0202 */
[----:B------:R-:W-:Y:S01]  /*0c20*/  STG.E desc[UR10][R2.64], R5 ;  /* 0x0000000502007986 */ /* 0x000fe2000c10190a */
[----:B------:R-:W-:Y:S05]  /*0c30*/  EXIT ;  /* 0x000000000000794d */ /* 0x000fea0003800000 */
.L_x_5:
[----:B------:R-:W-:-:S00]  /*0c40*/  BRA `(.L_x_5) ;  /* 0xfffffffc00fc7947 */ /* 0x000fc0000383ffff */
[----:B------:R-:W-:-:S00]  /*0c50*/  NOP ;  /* 0x0000000000007918 */ /* 0x000fc00000000000 */
        /* <DEDUP_REMOVED lines=10> */
.L_x_6:


//--------------------- .nv.shared.reserved.0     --------------------------
	.section	.nv.shared.reserved.0,"aw",@nobits
	.weak		__nv_reservedSMEM_offset_0_alias
	.size		__nv_reservedSMEM_offset_0_alias, 0, 64
	.other		__nv_reservedSMEM_offset_0_alias,@"STO_CUDA_RESERVED_SHARED STV_DEFAULT"
__nv_reservedSMEM_offset_0_alias:
	.zero		0
	.zero		64


//--------------------- .nv.constant0._Z8mm_naivePfS_S_i --------------------------
	.section	.nv.constant0._Z8mm_naivePfS_S_i,"a",@progbits
	.sectionflags	@""
	.align	4
.nv.constant0._Z8mm_naivePfS_S_i:
	.zero		924


//--------------------- SYMBOLS --------------------------

	.type		.nv.reservedSmem.offset0,@object
	.size		.nv.reservedSmem.offset0,0x4
